	.headerflags	@"EF_CUDA_TEXMODE_UNIFIED EF_CUDA_64BIT_ADDRESS EF_CUDA_ACCELERATORS EF_CUDA_SM90 EF_CUDA_VIRTUAL_SM(EF_CUDA_SM90)"
	.elftype	@"ET_EXEC"


//--------------------- .nv.info                  --------------------------
	.section	.nv.info,"",@"SHT_CUDA_INFO"
	.align	4


	//----- nvinfo : EIATTR_REGCOUNT
	.align		4
        /*0000*/ 	.byte	0x04, 0x2f
        /*0002*/ 	.short	(.L_1 - .L_0)
	.align		4
.L_0:
        /*0004*/ 	.word	index@(triton_poi_fused_convolution_0)
        /*0008*/ 	.word	0x0000000e


	//----- nvinfo : EIATTR_MIN_STACK_SIZE
	.align		4
.L_1:
        /*000c*/ 	.byte	0x04, 0x12
        /*000e*/ 	.short	(.L_3 - .L_2)
	.align		4
.L_2:
        /*0010*/ 	.word	index@(triton_poi_fused_convolution_0)
        /*0014*/ 	.word	0x00000000


	//----- nvinfo : EIATTR_FRAME_SIZE
	.align		4
.L_3:
        /*0018*/ 	.byte	0x04, 0x11
        /*001a*/ 	.short	(.L_5 - .L_4)
	.align		4
.L_4:
        /*001c*/ 	.word	index@(triton_poi_fused_convolution_0)
        /*0020*/ 	.word	0x00000000


	//----- nvinfo : EIATTR_MIN_STACK_SIZE
	.align		4
.L_5:
        /*0024*/ 	.byte	0x04, 0x12
        /*0026*/ 	.short	(.L_7 - .L_6)
	.align		4
.L_6:
        /*0028*/ 	.word	index@(triton_poi_fused_convolution_0)
        /*002c*/ 	.word	0x00000000
.L_7:


//--------------------- .nv.info.triton_poi_fused_convolution_0 --------------------------
	.section	.nv.info.triton_poi_fused_convolution_0,"",@"SHT_CUDA_INFO"
	.sectionflags	@""
	.align	4


	//----- nvinfo : EIATTR_CUDA_API_VERSION
	.align		4
        /*0000*/ 	.byte	0x04, 0x37
        /*0002*/ 	.short	(.L_9 - .L_8)
.L_8:
        /*0004*/ 	.word	0x0000007c


	//----- nvinfo : EIATTR_KPARAM_INFO
	.align		4
.L_9:
        /*0008*/ 	.byte	0x04, 0x17
        /*000a*/ 	.short	(.L_11 - .L_10)
.L_10:
        /*000c*/ 	.word	0x00000000
        /*0010*/ 	.short	0x0003
        /*0012*/ 	.short	0x0014
        /*0014*/ 	.byte	0x00, 0xf0, 0x11, 0x00


	//----- nvinfo : EIATTR_KPARAM_INFO
	.align		4
.L_11:
        /*0018*/ 	.byte	0x04, 0x17
        /*001a*/ 	.short	(.L_13 - .L_12)
.L_12:
        /*001c*/ 	.word	0x00000000
        /*0020*/ 	.short	0x0002
        /*0022*/ 	.short	0x0010
        /*0024*/ 	.byte	0x00, 0xf0, 0x11, 0x00


	//----- nvinfo : EIATTR_KPARAM_INFO
	.align		4
.L_13:
        /*0028*/ 	.byte	0x04, 0x17
        /*002a*/ 	.short	(.L_15 - .L_14)
.L_14:
        /*002c*/ 	.word	0x00000000
        /*0030*/ 	.short	0x0001
        /*0032*/ 	.short	0x0008
        /*0034*/ 	.byte	0x00, 0xf4, 0x21, 0x00


	//----- nvinfo : EIATTR_KPARAM_INFO
	.align		4
.L_15:
        /*0038*/ 	.byte	0x04, 0x17
        /*003a*/ 	.short	(.L_17 - .L_16)
.L_16:
        /*003c*/ 	.word	0x00000000
        /*0040*/ 	.short	0x0000
        /*0042*/ 	.short	0x0000
        /*0044*/ 	.byte	0x00, 0xf4, 0x21, 0x00


	//----- nvinfo : EIATTR_SPARSE_MMA_MASK
	.align		4
.L_17:
        /*0048*/ 	.byte	0x03, 0x50
        /*004a*/ 	.short	0x0000


	//----- nvinfo : EIATTR_MAXREG_COUNT
	.align		4
        /*004c*/ 	.byte	0x03, 0x1b
        /*004e*/ 	.short	0x00ff


	//----- nvinfo : EIATTR_EXIT_INSTR_OFFSETS
	.align		4
        /*0050*/ 	.byte	0x04, 0x1c
        /*0052*/ 	.short	(.L_19 - .L_18)


	//   ....[0]....
.L_18:
        /*0054*/ 	.word	0x00000360


	//   ....[1]....
        /*0058*/ 	.word	0x000003d0


	//----- nvinfo : EIATTR_REQNTID
	.align		4
.L_19:
        /*005c*/ 	.byte	0x04, 0x10
        /*005e*/ 	.short	(.L_21 - .L_20)
.L_20:
        /*0060*/ 	.word	0x00000080
        /*0064*/ 	.word	0x00000001
        /*0068*/ 	.word	0x00000001


	//----- nvinfo : EIATTR_CBANK_PARAM_SIZE
	.align		4
.L_21:
        /*006c*/ 	.byte	0x03, 0x19
        /*006e*/ 	.short	0x0018


	//----- nvinfo : EIATTR_PARAM_CBANK
	.align		4
        /*0070*/ 	.byte	0x04, 0x0a
        /*0072*/ 	.short	(.L_23 - .L_22)
	.align		4
.L_22:
        /*0074*/ 	.word	index@(.nv.constant0.triton_poi_fused_convolution_0)
        /*0078*/ 	.short	0x0210
        /*007a*/ 	.short	0x0018


	//----- nvinfo : EIATTR_SW_WAR
	.align		4
.L_23:
        /*007c*/ 	.byte	0x04, 0x36
        /*007e*/ 	.short	(.L_25 - .L_24)
.L_24:
        /*0080*/ 	.word	0x00000008
.L_25:


//--------------------- .nv.callgraph             --------------------------
	.section	.nv.callgraph,"",@"SHT_CUDA_CALLGRAPH"
	.align	4
	.sectionentsize	8
	.align		4
        /*0000*/ 	.word	0x00000000
	.align		4
        /*0004*/ 	.word	0xffffffff
	.align		4
        /*0008*/ 	.word	0x00000000
	.align		4
        /*000c*/ 	.word	0xfffffffe
	.align		4
        /*0010*/ 	.word	0x00000000
	.align		4
        /*0014*/ 	.word	0xfffffffd
	.align		4
        /*0018*/ 	.word	0x00000000
	.align		4
        /*001c*/ 	.word	0xfffffffc


//--------------------- .text.triton_poi_fused_convolution_0 --------------------------
	.section	.text.triton_poi_fused_convolution_0,"ax",@progbits
	.sectionflags	@"SHF_BARRIERS=1"
	.align	128
        .global         triton_poi_fused_convolution_0
        .type           triton_poi_fused_convolution_0,@function
        .size           triton_poi_fused_convolution_0,(.L_x_1 - triton_poi_fused_convolution_0)
        .other          triton_poi_fused_convolution_0,@"STO_CUDA_ENTRY STV_DEFAULT"
triton_poi_fused_convolution_0:
.text.triton_poi_fused_convolution_0:
[----:B------:R-:W0:Y:S02]  /*0000*/  LDC R1, c[0x0][0x28] ;  /* 0x00000a00ff017b82 */ /* 0x000e240000000800 */
[----:B------:R-:W1:Y:S01]  /*0010*/  S2R R0, SR_TID.X ;  /* 0x0000000000007919 */ /* 0x000e620000002100 */
[----:B------:R-:W2:Y:S01]  /*0020*/  S2UR UR4, SR_CTAID.Y ;  /* 0x00000000000479c3 */ /* 0x000ea20000002600 */
[----:B------:R-:W-:-:S07]  /*0030*/  ULDC.64 UR8, c[0x0][0x208] ;  /* 0x0000820000087ab9 */ /* 0x000fce0000000a00 */
[----:B------:R-:W3:Y:S01]  /*0040*/  S2UR UR5, SR_CTAID.X ;  /* 0x00000000000579c3 */ /* 0x000ee20000002500 */
[----:B--2---:R-:W-:Y:S01]  /*0050*/  USHF.L.U32 UR4, UR4, 0x4, URZ ;  /* 0x0000000404047899 */ /* 0x004fe2000800063f */
[----:B-1----:R-:W-:Y:S01]  /*0060*/  IMAD.SHL.U32 R2, R0, 0x2, RZ ;  /* 0x0000000200027824 */ /* 0x002fe200078e00ff */
[----:B------:R-:W-:Y:S01]  /*0070*/  SHF.R.U32.HI R6, RZ, 0x3, R0 ;  /* 0x00000003ff067819 */ /* 0x000fe20000011600 */
[----:B---3--:R-:W-:-:S03]  /*0080*/  USHF.L.U32 UR5, UR5, 0x4, URZ ;  /* 0x0000000405057899 */ /* 0x008fc6000800063f */
[----:B------:R-:W-:Y:S02]  /*0090*/  LOP3.LUT R7, R2, 0xe, RZ, 0xc0, !PT ;  /* 0x0000000e02077812 */ /* 0x000fe400078ec0ff */
[----:B------:R-:W-:Y:S02]  /*00a0*/  SGXT.U32 R6, R6, 0x4 ;  /* 0x000000040606781a */ /* 0x000fe40000000000 */
[----:B------:R-:W-:Y:S02]  /*00b0*/  LOP3.LUT R4, R7, UR4, RZ, 0xfc, !PT ;  /* 0x0000000407047c12 */ /* 0x000fe4000f8efcff */
[----:B------:R-:W-:Y:S02]  /*00c0*/  LOP3.LUT R5, R6, UR5, RZ, 0xfc, !PT ;  /* 0x0000000506057c12 */ /* 0x000fe4000f8efcff */
[----:B------:R-:W-:Y:S02]  /*00d0*/  SHF.R.S32.HI R3, RZ, 0x1f, R4 ;  /* 0x0000001fff037819 */ /* 0x000fe40000011404 */
[----:B------:R-:W-:-:S02]  /*00e0*/  SHF.R.S32.HI R8, RZ, 0x1f, R5 ;  /* 0x0000001fff087819 */ /* 0x000fc40000011405 */
[----:B------:R-:W-:Y:S02]  /*00f0*/  LEA.HI R9, R3, R4, RZ, 0x2 ;  /* 0x0000000403097211 */ /* 0x000fe400078f10ff */
[----:B------:R-:W1:Y:S01]  /*0100*/  LDC.64 R2, c[0x0][0x210] ;  /* 0x00008400ff027b82 */ /* 0x000e620000000a00 */
[----:B------:R-:W-:Y:S02]  /*0110*/  LEA.HI R8, R8, R5, RZ, 0x2 ;  /* 0x0000000508087211 */ /* 0x000fe400078f10ff */
[C---:B------:R-:W-:Y:S01]  /*0120*/  IMAD.SHL.U32 R10, R9.reuse, 0x10, RZ ;  /* 0x00000010090a7824 */ /* 0x040fe200078e00ff */
[----:B------:R-:W-:Y:S02]  /*0130*/  LOP3.LUT R9, R9, 0xfffffffc, RZ, 0xc0, !PT ;  /* 0xfffffffc09097812 */ /* 0x000fe400078ec0ff */
[----:B------:R-:W-:Y:S02]  /*0140*/  LOP3.LUT R8, R8, 0xfffffffc, RZ, 0xc0, !PT ;  /* 0xfffffffc08087812 */ /* 0x000fe400078ec0ff */
[----:B------:R-:W-:-:S04]  /*0150*/  LOP3.LUT R10, R10, 0xffffffc0, RZ, 0xc0, !PT ;  /* 0xffffffc00a0a7812 */ /* 0x000fc800078ec0ff */
[----:B------:R-:W-:Y:S02]  /*0160*/  IADD3 R9, R10, R4, -R9 ;  /* 0x000000040a097210 */ /* 0x000fe40007ffe809 */
[----:B------:R-:W-:Y:S01]  /*0170*/  VIMNMX R4, R4, R5, !PT ;  /* 0x0000000504047248 */ /* 0x000fe20007fe0100 */
[----:B------:R-:W-:Y:S02]  /*0180*/  IMAD.IADD R5, R5, 0x1, -R8 ;  /* 0x0000000105057824 */ /* 0x000fe400078e0a08 */
[----:B------:R-:W-:Y:S01]  /*0190*/  IMAD.IADD R8, R8, 0x1, R9 ;  /* 0x0000000108087824 */ /* 0x000fe200078e0209 */
[----:B------:R-:W-:-:S03]  /*01a0*/  ISETP.GE.AND P0, PT, R4, 0x10, PT ;  /* 0x000000100400780c */ /* 0x000fc60003f06270 */
[----:B------:R-:W-:-:S04]  /*01b0*/  IMAD R5, R5, 0x10, R8 ;  /* 0x0000001005057824 */ /* 0x000fc800078e0208 */
[----:B-1----:R-:W-:Y:S01]  /*01c0*/  IMAD.WIDE R2, R5, 0x4, R2 ;  /* 0x0000000405027825 */ /* 0x002fe200078e0202 */
[----:B------:R-:W-:-:S06]  /*01d0*/  CS2R R4, SRZ ;  /* 0x0000000000047805 */ /* 0x000fcc000001ff00 */
[----:B------:R1:W2:Y:S01]  /*01e0*/  @!P0 LDG.E.64 R4, desc[UR8][R2.64] ;  /* 0x0000000802048981 */ /* 0x0002a2000c1e1b00 */
[----:B------:R-:W3:Y:S01]  /*01f0*/  S2UR UR6, SR_CgaCtaId ;  /* 0x00000000000679c3 */ /* 0x000ee20000008800 */
[----:B------:R-:W-:Y:S01]  /*0200*/  IMAD.SHL.U32 R10, R0, 0x20, RZ ;  /* 0x00000020000a7824 */ /* 0x000fe200078e00ff */
[----:B------:R-:W-:Y:S02]  /*0210*/  LOP3.LUT R8, R7, UR5, RZ, 0xfc, !PT ;  /* 0x0000000507087c12 */ /* 0x000fe4000f8efcff */
[----:B------:R-:W-:Y:S01]  /*0220*/  LOP3.LUT R7, R6, UR4, RZ, 0xfc, !PT ;  /* 0x0000000406077c12 */ /* 0x000fe2000f8efcff */
[----:B------:R-:W-:Y:S01]  /*0230*/  UMOV UR4, 0x400 ;  /* 0x0000040000047882 */ /* 0x000fe20000000000 */
[----:B------:R-:W-:Y:S02]  /*0240*/  LOP3.LUT R11, R10, 0xe0, RZ, 0xc0, !PT ;  /* 0x000000e00a0b7812 */ /* 0x000fe400078ec0ff */
[----:B------:R-:W-:Y:S02]  /*0250*/  VIMNMX R9, R7, R8, !PT ;  /* 0x0000000807097248 */ /* 0x000fe40007fe0100 */
[----:B-1----:R-:W-:-:S02]  /*0260*/  LOP3.LUT R2, R11, 0x10, RZ, 0xfc, !PT ;  /* 0x000000100b027812 */ /* 0x002fc400078efcff */
[----:B------:R-:W-:Y:S02]  /*0270*/  LOP3.LUT R6, R11, R6, RZ, 0xfc, !PT ;  /* 0x000000060b067212 */ /* 0x000fe400078efcff */
[----:B------:R-:W-:Y:S02]  /*0280*/  ISETP.GE.AND P0, PT, R9, 0x10, PT ;  /* 0x000000100900780c */ /* 0x000fe40003f06270 */
[----:B------:R-:W-:Y:S01]  /*0290*/  SHF.R.U32.HI R9, RZ, 0x1, R0 ;  /* 0x00000001ff097819 */ /* 0x000fe20000011600 */
[----:B------:R-:W-:-:S03]  /*02a0*/  IMAD.SHL.U32 R0, R0, 0x8, RZ ;  /* 0x0000000800007824 */ /* 0x000fc600078e00ff */
[----:B------:R-:W-:Y:S02]  /*02b0*/  LOP3.LUT R9, R9, 0x3c, RZ, 0xc0, !PT ;  /* 0x0000003c09097812 */ /* 0x000fe400078ec0ff */
[----:B------:R-:W-:Y:S01]  /*02c0*/  LOP3.LUT R0, R0, 0x3f8, RZ, 0xc0, !PT ;  /* 0x000003f800007812 */ /* 0x000fe200078ec0ff */
[----:B---3--:R-:W-:-:S06]  /*02d0*/  UPRMT UR4, UR6, 0x654, UR4 ;  /* 0x0000065406047896 */ /* 0x008fcc0008000004 */
[----:B------:R-:W-:Y:S02]  /*02e0*/  LEA.HI R11, R11, UR4, RZ, 0x1e ;  /* 0x000000040b0b7c11 */ /* 0x000fe4000f8ff0ff */
[----:B------:R-:W-:Y:S02]  /*02f0*/  LEA.HI R3, R2, UR4, RZ, 0x1e ;  /* 0x0000000402037c11 */ /* 0x000fe4000f8ff0ff */
[----:B------:R-:W-:Y:S01]  /*0300*/  IADD3 R0, R0, UR4, R9 ;  /* 0x0000000400007c10 */ /* 0x000fe2000fffe009 */
[C---:B------:R-:W-:Y:S02]  /*0310*/  IMAD R11, R6.reuse, 0x4, R11 ;  /* 0x00000004060b7824 */ /* 0x040fe400078e020b */
[----:B------:R-:W-:-:S03]  /*0320*/  IMAD R6, R6, 0x4, R3 ;  /* 0x0000000406067824 */ /* 0x000fc600078e0203 */
[----:B--2---:R1:W-:Y:S04]  /*0330*/  STS [R11], R4 ;  /* 0x000000040b007388 */ /* 0x0043e80000000800 */
[----:B------:R1:W-:Y:S01]  /*0340*/  STS [R6+0x40], R5 ;  /* 0x0000400506007388 */ /* 0x0003e20000000800 */
[----:B------:R-:W-:Y:S06]  /*0350*/  BAR.SYNC.DEFER_BLOCKING 0x0 ;  /* 0x0000000000007b1d */ /* 0x000fec0000010000 */
[----:B-1----:R-:W-:Y:S05]  /*0360*/  @P0 EXIT ;  /* 0x000000000000094d */ /* 0x002fea0003800000 */
[----:B------:R-:W-:Y:S01]  /*0370*/  LDS R4, [R0] ;  /* 0x0000000000047984 */ /* 0x000fe20000000800 */
[----:B------:R-:W0:Y:S01]  /*0380*/  LDC.64 R2, c[0x0][0x218] ;  /* 0x00008600ff027b82 */ /* 0x000e220000000a00 */
[----:B------:R-:W-:Y:S02]  /*0390*/  IMAD R7, R7, 0x10, R8 ;  /* 0x0000001007077824 */ /* 0x000fe400078e0208 */
[----:B------:R-:W1:Y:S02]  /*03a0*/  LDS R5, [R0+0x4] ;  /* 0x0000040000057984 */ /* 0x000e640000000800 */
[----:B0-----:R-:W-:-:S05]  /*03b0*/  IMAD.WIDE R2, R7, 0x4, R2 ;  /* 0x0000000407027825 */ /* 0x001fca00078e0202 */
[----:B-1----:R-:W-:Y:S01]  /*03c0*/  STG.E.64 desc[UR8][R2.64], R4 ;  /* 0x0000000402007986 */ /* 0x002fe2000c101b08 */
[----:B------:R-:W-:Y:S05]  /*03d0*/  EXIT ;  /* 0x000000000000794d */ /* 0x000fea0003800000 */
.L_x_0:
[----:B------:R-:W-:-:S00]  /*03e0*/  BRA `(.L_x_0) ;  /* 0xfffffffc00fc7947 */ /* 0x000fc0000383ffff */
[----:B------:R-:W-:-:S00]  /*03f0*/  NOP ;  /* 0x0000000000007918 */ /* 0x000fc00000000000 */
        /* <DEDUP_REMOVED lines=8> */
.L_x_1:


//--------------------- .nv.shared.triton_poi_fused_convolution_0 --------------------------
	.section	.nv.shared.triton_poi_fused_convolution_0,"aw",@nobits
	.sectionflags	@""
	.align	16
	.zero		1024


//--------------------- .nv.constant0.triton_poi_fused_convolution_0 --------------------------
	.section	.nv.constant0.triton_poi_fused_convolution_0,"a",@progbits
	.sectionflags	@""
	.align	4
.nv.constant0.triton_poi_fused_convolution_0:
	.zero		552
